//
// Generated by NVIDIA NVVM Compiler
//
// Compiler Build ID: CL-36424714
// Cuda compilation tools, release 13.0, V13.0.88
// Based on NVVM 20.0.0
//

.version 9.0
.target sm_100
.address_size 64

	// .globl	_Z17CUDA_SSSP_Kernel1PKiS0_S0_PiS1_S0_S1_ii

.visible .entry _Z17CUDA_SSSP_Kernel1PKiS0_S0_PiS1_S0_S1_ii(
	.param .u64 .ptr .align 1 _Z17CUDA_SSSP_Kernel1PKiS0_S0_PiS1_S0_S1_ii_param_0,
	.param .u64 .ptr .align 1 _Z17CUDA_SSSP_Kernel1PKiS0_S0_PiS1_S0_S1_ii_param_1,
	.param .u64 .ptr .align 1 _Z17CUDA_SSSP_Kernel1PKiS0_S0_PiS1_S0_S1_ii_param_2,
	.param .u64 .ptr .align 1 _Z17CUDA_SSSP_Kernel1PKiS0_S0_PiS1_S0_S1_ii_param_3,
	.param .u64 .ptr .align 1 _Z17CUDA_SSSP_Kernel1PKiS0_S0_PiS1_S0_S1_ii_param_4,
	.param .u64 .ptr .align 1 _Z17CUDA_SSSP_Kernel1PKiS0_S0_PiS1_S0_S1_ii_param_5,
	.param .u64 .ptr .align 1 _Z17CUDA_SSSP_Kernel1PKiS0_S0_PiS1_S0_S1_ii_param_6,
	.param .u32 _Z17CUDA_SSSP_Kernel1PKiS0_S0_PiS1_S0_S1_ii_param_7,
	.param .u32 _Z17CUDA_SSSP_Kernel1PKiS0_S0_PiS1_S0_S1_ii_param_8
)
{
	.reg .pred 	%p<14>;
	.reg .b32 	%r<76>;
	.reg .b64 	%rd<49>;

	ld.param.u64 	%rd17, [_Z17CUDA_SSSP_Kernel1PKiS0_S0_PiS1_S0_S1_ii_param_0];
	ld.param.u64 	%rd20, [_Z17CUDA_SSSP_Kernel1PKiS0_S0_PiS1_S0_S1_ii_param_1];
	ld.param.u64 	%rd21, [_Z17CUDA_SSSP_Kernel1PKiS0_S0_PiS1_S0_S1_ii_param_2];
	ld.param.u64 	%rd22, [_Z17CUDA_SSSP_Kernel1PKiS0_S0_PiS1_S0_S1_ii_param_3];
	ld.param.u64 	%rd18, [_Z17CUDA_SSSP_Kernel1PKiS0_S0_PiS1_S0_S1_ii_param_4];
	ld.param.u64 	%rd19, [_Z17CUDA_SSSP_Kernel1PKiS0_S0_PiS1_S0_S1_ii_param_5];
	ld.param.u64 	%rd23, [_Z17CUDA_SSSP_Kernel1PKiS0_S0_PiS1_S0_S1_ii_param_6];
	ld.param.u32 	%r34, [_Z17CUDA_SSSP_Kernel1PKiS0_S0_PiS1_S0_S1_ii_param_7];
	ld.param.u32 	%r67, [_Z17CUDA_SSSP_Kernel1PKiS0_S0_PiS1_S0_S1_ii_param_8];
	cvta.to.global.u64 	%rd1, %rd22;
	cvta.to.global.u64 	%rd2, %rd21;
	cvta.to.global.u64 	%rd3, %rd23;
	cvta.to.global.u64 	%rd4, %rd20;
	mov.u32 	%r36, %ctaid.x;
	mov.u32 	%r37, %ctaid.y;
	mov.u32 	%r38, %nctaid.x;
	mov.u32 	%r39, %nctaid.y;
	mov.u32 	%r40, %ctaid.z;
	mad.lo.s32 	%r41, %r40, %r39, %r37;
	mad.lo.s32 	%r42, %r41, %r38, %r36;
	mov.u32 	%r43, %ntid.x;
	mov.u32 	%r44, %ntid.y;
	mov.u32 	%r45, %ntid.z;
	mov.u32 	%r46, %tid.z;
	mov.u32 	%r47, %tid.y;
	mov.u32 	%r48, %tid.x;
	mad.lo.s32 	%r49, %r42, %r45, %r46;
	mad.lo.s32 	%r50, %r49, %r44, %r47;
	mad.lo.s32 	%r1, %r50, %r43, %r48;
	setp.ge.s32 	%p1, %r1, %r34;
	@%p1 bra 	$L__BB0_21;
	cvta.to.global.u64 	%rd24, %rd18;
	mul.wide.s32 	%rd25, %r1, 4;
	add.s64 	%rd5, %rd24, %rd25;
	ld.global.u32 	%r51, [%rd5];
	setp.eq.s32 	%p2, %r51, 0;
	@%p2 bra 	$L__BB0_21;
	cvta.to.global.u64 	%rd26, %rd17;
	add.s64 	%rd6, %rd26, %rd25;
	ld.global.u32 	%r2, [%rd6];
	add.s32 	%r52, %r1, 1;
	setp.ge.s32 	%p3, %r52, %r34;
	@%p3 bra 	$L__BB0_4;
	ld.global.u32 	%r67, [%rd6+4];
$L__BB0_4:
	mov.b32 	%r53, 0;
	st.global.u32 	[%rd5], %r53;
	setp.ge.s32 	%p4, %r2, %r67;
	@%p4 bra 	$L__BB0_21;
	cvta.to.global.u64 	%rd28, %rd19;
	add.s64 	%rd7, %rd28, %rd25;
	sub.s32 	%r54, %r67, %r2;
	and.b32  	%r5, %r54, 3;
	setp.eq.s32 	%p5, %r5, 0;
	mov.u32 	%r70, %r2;
	@%p5 bra 	$L__BB0_10;
	neg.s32 	%r68, %r5;
	mov.u32 	%r70, %r2;
$L__BB0_7:
	.pragma "nounroll";
	mul.wide.s32 	%rd30, %r70, 4;
	add.s64 	%rd31, %rd2, %rd30;
	add.s64 	%rd32, %rd4, %rd30;
	ld.global.u32 	%r9, [%rd32];
	mul.wide.s32 	%rd33, %r9, 4;
	add.s64 	%rd8, %rd3, %rd33;
	ld.global.u32 	%r55, [%rd8];
	ld.global.u32 	%r56, [%rd7];
	ld.global.u32 	%r57, [%rd31];
	add.s32 	%r10, %r57, %r56;
	setp.le.s32 	%p6, %r55, %r10;
	@%p6 bra 	$L__BB0_9;
	st.global.u32 	[%rd8], %r10;
	add.s64 	%rd35, %rd1, %rd33;
	st.global.u32 	[%rd35], %r1;
$L__BB0_9:
	add.s32 	%r70, %r70, 1;
	add.s32 	%r68, %r68, 1;
	setp.ne.s32 	%p7, %r68, 0;
	@%p7 bra 	$L__BB0_7;
$L__BB0_10:
	sub.s32 	%r58, %r2, %r67;
	setp.gt.u32 	%p8, %r58, -4;
	@%p8 bra 	$L__BB0_21;
	sub.s32 	%r71, %r70, %r67;
	add.s64 	%rd9, %rd4, 8;
	add.s64 	%rd10, %rd2, 8;
$L__BB0_12:
	mul.wide.s32 	%rd36, %r70, 4;
	add.s64 	%rd11, %rd9, %rd36;
	add.s64 	%rd12, %rd10, %rd36;
	ld.global.u32 	%r17, [%rd11+-8];
	mul.wide.s32 	%rd37, %r17, 4;
	add.s64 	%rd13, %rd3, %rd37;
	ld.global.u32 	%r59, [%rd13];
	ld.global.u32 	%r74, [%rd7];
	ld.global.u32 	%r60, [%rd12+-8];
	add.s32 	%r19, %r60, %r74;
	setp.le.s32 	%p9, %r59, %r19;
	@%p9 bra 	$L__BB0_14;
	st.global.u32 	[%rd13], %r19;
	add.s64 	%rd39, %rd1, %rd37;
	st.global.u32 	[%rd39], %r1;
	ld.global.u32 	%r74, [%rd7];
$L__BB0_14:
	ld.global.u32 	%r22, [%rd11+-4];
	mul.wide.s32 	%rd40, %r22, 4;
	add.s64 	%rd14, %rd3, %rd40;
	ld.global.u32 	%r61, [%rd14];
	ld.global.u32 	%r62, [%rd12+-4];
	add.s32 	%r23, %r62, %r74;
	setp.le.s32 	%p10, %r61, %r23;
	@%p10 bra 	$L__BB0_16;
	st.global.u32 	[%rd14], %r23;
	add.s64 	%rd42, %rd1, %rd40;
	st.global.u32 	[%rd42], %r1;
	ld.global.u32 	%r74, [%rd7];
$L__BB0_16:
	ld.global.u32 	%r26, [%rd11];
	mul.wide.s32 	%rd43, %r26, 4;
	add.s64 	%rd15, %rd3, %rd43;
	ld.global.u32 	%r63, [%rd15];
	ld.global.u32 	%r64, [%rd12];
	add.s32 	%r27, %r64, %r74;
	setp.le.s32 	%p11, %r63, %r27;
	@%p11 bra 	$L__BB0_18;
	st.global.u32 	[%rd15], %r27;
	add.s64 	%rd45, %rd1, %rd43;
	st.global.u32 	[%rd45], %r1;
	ld.global.u32 	%r74, [%rd7];
$L__BB0_18:
	ld.global.u32 	%r30, [%rd11+4];
	mul.wide.s32 	%rd46, %r30, 4;
	add.s64 	%rd16, %rd3, %rd46;
	ld.global.u32 	%r65, [%rd16];
	ld.global.u32 	%r66, [%rd12+4];
	add.s32 	%r31, %r66, %r74;
	setp.le.s32 	%p12, %r65, %r31;
	@%p12 bra 	$L__BB0_20;
	st.global.u32 	[%rd16], %r31;
	add.s64 	%rd48, %rd1, %rd46;
	st.global.u32 	[%rd48], %r1;
$L__BB0_20:
	add.s32 	%r70, %r70, 4;
	add.s32 	%r71, %r71, 4;
	setp.ne.s32 	%p13, %r71, 0;
	@%p13 bra 	$L__BB0_12;
$L__BB0_21:
	ret;

}
	// .globl	_Z17CUDA_SSSP_Kernel2PiS_S_i
.visible .entry _Z17CUDA_SSSP_Kernel2PiS_S_i(
	.param .u64 .ptr .align 1 _Z17CUDA_SSSP_Kernel2PiS_S_i_param_0,
	.param .u64 .ptr .align 1 _Z17CUDA_SSSP_Kernel2PiS_S_i_param_1,
	.param .u64 .ptr .align 1 _Z17CUDA_SSSP_Kernel2PiS_S_i_param_2,
	.param .u32 _Z17CUDA_SSSP_Kernel2PiS_S_i_param_3
)
{
	.reg .pred 	%p<3>;
	.reg .b32 	%r<24>;
	.reg .b64 	%rd<12>;

	ld.param.u64 	%rd3, [_Z17CUDA_SSSP_Kernel2PiS_S_i_param_0];
	ld.param.u64 	%rd4, [_Z17CUDA_SSSP_Kernel2PiS_S_i_param_1];
	ld.param.u64 	%rd5, [_Z17CUDA_SSSP_Kernel2PiS_S_i_param_2];
	ld.param.u32 	%r6, [_Z17CUDA_SSSP_Kernel2PiS_S_i_param_3];
	mov.u32 	%r7, %ctaid.x;
	mov.u32 	%r8, %ctaid.y;
	mov.u32 	%r9, %nctaid.x;
	mov.u32 	%r10, %nctaid.y;
	mov.u32 	%r11, %ctaid.z;
	mad.lo.s32 	%r12, %r11, %r10, %r8;
	mad.lo.s32 	%r13, %r12, %r9, %r7;
	mov.u32 	%r14, %ntid.x;
	mov.u32 	%r15, %ntid.y;
	mov.u32 	%r16, %ntid.z;
	mov.u32 	%r17, %tid.z;
	mov.u32 	%r18, %tid.y;
	mov.u32 	%r19, %tid.x;
	mad.lo.s32 	%r20, %r13, %r16, %r17;
	mad.lo.s32 	%r21, %r20, %r15, %r18;
	mad.lo.s32 	%r1, %r21, %r14, %r19;
	setp.ge.s32 	%p1, %r1, %r6;
	@%p1 bra 	$L__BB1_4;
	cvta.to.global.u64 	%rd6, %rd4;
	cvta.to.global.u64 	%rd7, %rd5;
	mul.wide.s32 	%rd8, %r1, 4;
	add.s64 	%rd1, %rd6, %rd8;
	ld.global.u32 	%r23, [%rd1];
	add.s64 	%rd2, %rd7, %rd8;
	ld.global.u32 	%r3, [%rd2];
	setp.le.s32 	%p2, %r23, %r3;
	@%p2 bra 	$L__BB1_3;
	st.global.u32 	[%rd1], %r3;
	cvta.to.global.u64 	%rd9, %rd3;
	add.s64 	%rd11, %rd9, %rd8;
	mov.b32 	%r22, 1;
	st.global.u32 	[%rd11], %r22;
	ld.global.u32 	%r23, [%rd1];
$L__BB1_3:
	st.global.u32 	[%rd2], %r23;
$L__BB1_4:
	ret;

}


// ===== COMPILED SASS (sm_100) =====

	.target	sm_100

	.elftype	@"ET_EXEC"


//--------------------- .note.nv.tkinfo           --------------------------
	.section	.note.nv.tkinfo,"",@"SHT_NOTE"
	.sectionflags	@"SHF_NOTE_NV_TKINFO"
	.tkinfo
        /*0018*/ 	.word	0x00000002
        /*0030*/ 	.string	""
        /*0030*/ 	.string	"ptxas"
        /*0030*/ 	.string	"Cuda compilation tools, release 13.0, V13.0.88"
        /*0030*/ 	.string	"Build cuda_13.0.r13.0/compiler.36424714_0"
        /*0030*/ 	.string	"-arch sm_100 -m 64 "



//--------------------- .note.nv.cuinfo           --------------------------
	.section	.note.nv.cuinfo,"",@"SHT_NOTE"
	.sectionflags	@"SHF_NOTE_NV_CUINFO"
        /*0018*/ 	.short	0x0002
        /*001a*/ 	.short	0x0064
        /*001c*/ 	.short	0x0082
	.zero		2


//--------------------- .nv.info                  --------------------------
	.section	.nv.info,"",@"SHT_CUDA_INFO"
	.align	4


	//----- nvinfo : EIATTR_REGCOUNT
	.align		4
        /*0000*/ 	.byte	0x04, 0x2f
        /*0002*/ 	.short	(.L_1 - .L_0)
	.align		4
.L_0:
        /*0004*/ 	.word	index@(_Z17CUDA_SSSP_Kernel1PKiS0_S0_PiS1_S0_S1_ii)
        /*0008*/ 	.word	0x0000001b


	//----- nvinfo : EIATTR_FRAME_SIZE
	.align		4
.L_1:
        /*000c*/ 	.byte	0x04, 0x11
        /*000e*/ 	.short	(.L_3 - .L_2)
	.align		4
.L_2:
        /*0010*/ 	.word	index@(_Z17CUDA_SSSP_Kernel1PKiS0_S0_PiS1_S0_S1_ii)
        /*0014*/ 	.word	0x00000000


	//----- nvinfo : EIATTR_REGCOUNT
	.align		4
.L_3:
        /*0018*/ 	.byte	0x04, 0x2f
        /*001a*/ 	.short	(.L_5 - .L_4)
	.align		4
.L_4:
        /*001c*/ 	.word	index@(_Z17CUDA_SSSP_Kernel2PiS_S_i)
        /*0020*/ 	.word	0x00000010


	//----- nvinfo : EIATTR_FRAME_SIZE
	.align		4
.L_5:
        /*0024*/ 	.byte	0x04, 0x11
        /*0026*/ 	.short	(.L_7 - .L_6)
	.align		4
.L_6:
        /*0028*/ 	.word	index@(_Z17CUDA_SSSP_Kernel2PiS_S_i)
        /*002c*/ 	.word	0x00000000


	//----- nvinfo : EIATTR_MIN_STACK_SIZE
	.align		4
.L_7:
        /*0030*/ 	.byte	0x04, 0x12
        /*0032*/ 	.short	(.L_9 - .L_8)
	.align		4
.L_8:
        /*0034*/ 	.word	index@(_Z17CUDA_SSSP_Kernel2PiS_S_i)
        /*0038*/ 	.word	0x00000000


	//----- nvinfo : EIATTR_MIN_STACK_SIZE
	.align		4
.L_9:
        /*003c*/ 	.byte	0x04, 0x12
        /*003e*/ 	.short	(.L_11 - .L_10)
	.align		4
.L_10:
        /*0040*/ 	.word	index@(_Z17CUDA_SSSP_Kernel1PKiS0_S0_PiS1_S0_S1_ii)
        /*0044*/ 	.word	0x00000000
.L_11:


//--------------------- .nv.compat                --------------------------
	.section	.nv.compat,"",@"SHT_CUDA_COMPAT_INFO"
	.align	4
        /*0000*/ 	.byte	0x02, 0x09, 0x00, 0x00, 0x02, 0x02, 0x01, 0x00, 0x02, 0x05, 0x05, 0x00, 0x03, 0x07, 0x01, 0x01
        /*0010*/ 	.byte	0x02, 0x03, 0x00, 0x00, 0x02, 0x06, 0x01, 0x00, 0x04, 0x0b, 0x08, 0x00, 0x09, 0x00, 0x00, 0x00
        /*0020*/ 	.byte	0x00, 0x00, 0x00, 0x00


//--------------------- .nv.info._Z17CUDA_SSSP_Kernel2PiS_S_i --------------------------
	.section	.nv.info._Z17CUDA_SSSP_Kernel2PiS_S_i,"",@"SHT_CUDA_INFO"
	.sectionflags	@""
	.align	4


	//----- nvinfo : EIATTR_CUDA_API_VERSION
	.align		4
        /*0000*/ 	.byte	0x04, 0x37
        /*0002*/ 	.short	(.L_13 - .L_12)
.L_12:
        /*0004*/ 	.word	0x00000082


	//----- nvinfo : EIATTR_KPARAM_INFO
	.align		4
.L_13:
        /*0008*/ 	.byte	0x04, 0x17
        /*000a*/ 	.short	(.L_15 - .L_14)
.L_14:
        /*000c*/ 	.word	0x00000000
        /*0010*/ 	.short	0x0003
        /*0012*/ 	.short	0x0018
        /*0014*/ 	.byte	0x00, 0xf0, 0x11, 0x00


	//----- nvinfo : EIATTR_KPARAM_INFO
	.align		4
.L_15:
        /*0018*/ 	.byte	0x04, 0x17
        /*001a*/ 	.short	(.L_17 - .L_16)
.L_16:
        /*001c*/ 	.word	0x00000000
        /*0020*/ 	.short	0x0002
        /*0022*/ 	.short	0x0010
        /*0024*/ 	.byte	0x00, 0xf5, 0x21, 0x00


	//----- nvinfo : EIATTR_KPARAM_INFO
	.align		4
.L_17:
        /*0028*/ 	.byte	0x04, 0x17
        /*002a*/ 	.short	(.L_19 - .L_18)
.L_18:
        /*002c*/ 	.word	0x00000000
        /*0030*/ 	.short	0x0001
        /*0032*/ 	.short	0x0008
        /*0034*/ 	.byte	0x00, 0xf5, 0x21, 0x00


	//----- nvinfo : EIATTR_KPARAM_INFO
	.align		4
.L_19:
        /*0038*/ 	.byte	0x04, 0x17
        /*003a*/ 	.short	(.L_21 - .L_20)
.L_20:
        /*003c*/ 	.word	0x00000000
        /*0040*/ 	.short	0x0000
        /*0042*/ 	.short	0x0000
        /*0044*/ 	.byte	0x00, 0xf5, 0x21, 0x00


	//----- nvinfo : EIATTR_SPARSE_MMA_MASK
	.align		4
.L_21:
        /*0048*/ 	.byte	0x03, 0x50
        /*004a*/ 	.short	0x0000


	//----- nvinfo : EIATTR_MAXREG_COUNT
	.align		4
        /*004c*/ 	.byte	0x03, 0x1b
        /*004e*/ 	.short	0x00ff


	//----- nvinfo : EIATTR_MERCURY_ISA_VERSION
	.align		4
        /*0050*/ 	.byte	0x03, 0x5f
        /*0052*/ 	.short	0x0101


	//----- nvinfo : EIATTR_VRC_CTA_INIT_COUNT
	.align		4
        /*0054*/ 	.byte	0x02, 0x4a
	.zero		1
	.zero		1


	//----- nvinfo : EIATTR_EXIT_INSTR_OFFSETS
	.align		4
        /*0058*/ 	.byte	0x04, 0x1c
        /*005a*/ 	.short	(.L_23 - .L_22)


	//   ....[0]....
.L_22:
        /*005c*/ 	.word	0x00000130


	//   ....[1]....
        /*0060*/ 	.word	0x00000260


	//----- nvinfo : EIATTR_CRS_STACK_SIZE
	.align		4
.L_23:
        /*0064*/ 	.byte	0x04, 0x1e
        /*0066*/ 	.short	(.L_25 - .L_24)
.L_24:
        /*0068*/ 	.word	0x00000000


	//----- nvinfo : EIATTR_CBANK_PARAM_SIZE
	.align		4
.L_25:
        /*006c*/ 	.byte	0x03, 0x19
        /*006e*/ 	.short	0x001c


	//----- nvinfo : EIATTR_PARAM_CBANK
	.align		4
        /*0070*/ 	.byte	0x04, 0x0a
        /*0072*/ 	.short	(.L_27 - .L_26)
	.align		4
.L_26:
        /*0074*/ 	.word	index@(.nv.constant0._Z17CUDA_SSSP_Kernel2PiS_S_i)
        /*0078*/ 	.short	0x0380
        /*007a*/ 	.short	0x001c


	//----- nvinfo : EIATTR_SW_WAR
	.align		4
.L_27:
        /*007c*/ 	.byte	0x04, 0x36
        /*007e*/ 	.short	(.L_29 - .L_28)
.L_28:
        /*0080*/ 	.word	0x00000008
.L_29:


//--------------------- .nv.info._Z17CUDA_SSSP_Kernel1PKiS0_S0_PiS1_S0_S1_ii --------------------------
	.section	.nv.info._Z17CUDA_SSSP_Kernel1PKiS0_S0_PiS1_S0_S1_ii,"",@"SHT_CUDA_INFO"
	.sectionflags	@""
	.align	4


	//----- nvinfo : EIATTR_CUDA_API_VERSION
	.align		4
        /*0000*/ 	.byte	0x04, 0x37
        /*0002*/ 	.short	(.L_31 - .L_30)
.L_30:
        /*0004*/ 	.word	0x00000082


	//----- nvinfo : EIATTR_KPARAM_INFO
	.align		4
.L_31:
        /*0008*/ 	.byte	0x04, 0x17
        /*000a*/ 	.short	(.L_33 - .L_32)
.L_32:
        /*000c*/ 	.word	0x00000000
        /*0010*/ 	.short	0x0008
        /*0012*/ 	.short	0x003c
        /*0014*/ 	.byte	0x00, 0xf0, 0x11, 0x00


	//----- nvinfo : EIATTR_KPARAM_INFO
	.align		4
.L_33:
        /*0018*/ 	.byte	0x04, 0x17
        /*001a*/ 	.short	(.L_35 - .L_34)
.L_34:
        /*001c*/ 	.word	0x00000000
        /*0020*/ 	.short	0x0007
        /*0022*/ 	.short	0x0038
        /*0024*/ 	.byte	0x00, 0xf0, 0x11, 0x00


	//----- nvinfo : EIATTR_KPARAM_INFO
	.align		4
.L_35:
        /*0028*/ 	.byte	0x04, 0x17
        /*002a*/ 	.short	(.L_37 - .L_36)
.L_36:
        /*002c*/ 	.word	0x00000000
        /*0030*/ 	.short	0x0006
        /*0032*/ 	.short	0x0030
        /*0034*/ 	.byte	0x00, 0xf5, 0x21, 0x00


	//----- nvinfo : EIATTR_KPARAM_INFO
	.align		4
.L_37:
        /*0038*/ 	.byte	0x04, 0x17
        /*003a*/ 	.short	(.L_39 - .L_38)
.L_38:
        /*003c*/ 	.word	0x00000000
        /*0040*/ 	.short	0x0005
        /*0042*/ 	.short	0x0028
        /*0044*/ 	.byte	0x00, 0xf5, 0x21, 0x00


	//----- nvinfo : EIATTR_KPARAM_INFO
	.align		4
.L_39:
        /*0048*/ 	.byte	0x04, 0x17
        /*004a*/ 	.short	(.L_41 - .L_40)
.L_40:
        /*004c*/ 	.word	0x00000000
        /*0050*/ 	.short	0x0004
        /*0052*/ 	.short	0x0020
        /*0054*/ 	.byte	0x00, 0xf5, 0x21, 0x00


	//----- nvinfo : EIATTR_KPARAM_INFO
	.align		4
.L_41:
        /*0058*/ 	.byte	0x04, 0x17
        /*005a*/ 	.short	(.L_43 - .L_42)
.L_42:
        /*005c*/ 	.word	0x00000000
        /*0060*/ 	.short	0x0003
        /*0062*/ 	.short	0x0018
        /*0064*/ 	.byte	0x00, 0xf5, 0x21, 0x00


	//----- nvinfo : EIATTR_KPARAM_INFO
	.align		4
.L_43:
        /*0068*/ 	.byte	0x04, 0x17
        /*006a*/ 	.short	(.L_45 - .L_44)
.L_44:
        /*006c*/ 	.word	0x00000000
        /*0070*/ 	.short	0x0002
        /*0072*/ 	.short	0x0010
        /*0074*/ 	.byte	0x00, 0xf5, 0x21, 0x00


	//----- nvinfo : EIATTR_KPARAM_INFO
	.align		4
.L_45:
        /*0078*/ 	.byte	0x04, 0x17
        /*007a*/ 	.short	(.L_47 - .L_46)
.L_46:
        /*007c*/ 	.word	0x00000000
        /*0080*/ 	.short	0x0001
        /*0082*/ 	.short	0x0008
        /*0084*/ 	.byte	0x00, 0xf5, 0x21, 0x00


	//----- nvinfo : EIATTR_KPARAM_INFO
	.align		4
.L_47:
        /*0088*/ 	.byte	0x04, 0x17
        /*008a*/ 	.short	(.L_49 - .L_48)
.L_48:
        /*008c*/ 	.word	0x00000000
        /*0090*/ 	.short	0x0000
        /*0092*/ 	.short	0x0000
        /*0094*/ 	.byte	0x00, 0xf5, 0x21, 0x00


	//----- nvinfo : EIATTR_SPARSE_MMA_MASK
	.align		4
.L_49:
        /*0098*/ 	.byte	0x03, 0x50
        /*009a*/ 	.short	0x0000


	//----- nvinfo : EIATTR_MAXREG_COUNT
	.align		4
        /*009c*/ 	.byte	0x03, 0x1b
        /*009e*/ 	.short	0x00ff


	//----- nvinfo : EIATTR_MERCURY_ISA_VERSION
	.align		4
        /*00a0*/ 	.byte	0x03, 0x5f
        /*00a2*/ 	.short	0x0101


	//----- nvinfo : EIATTR_VRC_CTA_INIT_COUNT
	.align		4
        /*00a4*/ 	.byte	0x02, 0x4a
	.zero		1
	.zero		1


	//----- nvinfo : EIATTR_EXIT_INSTR_OFFSETS
	.align		4
        /*00a8*/ 	.byte	0x04, 0x1c
        /*00aa*/ 	.short	(.L_51 - .L_50)


	//   ....[0]....
.L_50:
        /*00ac*/ 	.word	0x00000130


	//   ....[1]....
        /*00b0*/ 	.word	0x00000190


	//   ....[2]....
        /*00b4*/ 	.word	0x00000240


	//   ....[3]....
        /*00b8*/ 	.word	0x00000430


	//   ....[4]....
        /*00bc*/ 	.word	0x00000820


	//----- nvinfo : EIATTR_CRS_STACK_SIZE
	.align		4
.L_51:
        /*00c0*/ 	.byte	0x04, 0x1e
        /*00c2*/ 	.short	(.L_53 - .L_52)
.L_52:
        /*00c4*/ 	.word	0x00000000


	//----- nvinfo : EIATTR_CBANK_PARAM_SIZE
	.align		4
.L_53:
        /*00c8*/ 	.byte	0x03, 0x19
        /*00ca*/ 	.short	0x0040


	//----- nvinfo : EIATTR_PARAM_CBANK
	.align		4
        /*00cc*/ 	.byte	0x04, 0x0a
        /*00ce*/ 	.short	(.L_55 - .L_54)
	.align		4
.L_54:
        /*00d0*/ 	.word	index@(.nv.constant0._Z17CUDA_SSSP_Kernel1PKiS0_S0_PiS1_S0_S1_ii)
        /*00d4*/ 	.short	0x0380
        /*00d6*/ 	.short	0x0040


	//----- nvinfo : EIATTR_SW_WAR
	.align		4
.L_55:
        /*00d8*/ 	.byte	0x04, 0x36
        /*00da*/ 	.short	(.L_57 - .L_56)
.L_56:
        /*00dc*/ 	.word	0x00000008
.L_57:


//--------------------- .nv.callgraph             --------------------------
	.section	.nv.callgraph,"",@"SHT_CUDA_CALLGRAPH"
	.align	4
	.sectionentsize	8
	.align		4
        /*0000*/ 	.word	0x00000000
	.align		4
        /*0004*/ 	.word	0xffffffff
	.align		4
        /*0008*/ 	.word	0x00000000
	.align		4
        /*000c*/ 	.word	0xfffffffe
	.align		4
        /*0010*/ 	.word	0x00000000
	.align		4
        /*0014*/ 	.word	0xfffffffd
	.align		4
        /*0018*/ 	.word	0x00000000
	.align		4
        /*001c*/ 	.word	0xfffffffc


//--------------------- .text._Z17CUDA_SSSP_Kernel2PiS_S_i --------------------------
	.section	.text._Z17CUDA_SSSP_Kernel2PiS_S_i,"ax",@progbits
	.align	128
        .global         _Z17CUDA_SSSP_Kernel2PiS_S_i
        .type           _Z17CUDA_SSSP_Kernel2PiS_S_i,@function
        .size           _Z17CUDA_SSSP_Kernel2PiS_S_i,(.L_x_8 - _Z17CUDA_SSSP_Kernel2PiS_S_i)
        .other          _Z17CUDA_SSSP_Kernel2PiS_S_i,@"STO_CUDA_ENTRY STV_DEFAULT"
_Z17CUDA_SSSP_Kernel2PiS_S_i:
.text._Z17CUDA_SSSP_Kernel2PiS_S_i:
[----:B------:R-:W-:Y:S08]  /*0000*/  LDC R1, c[0x0][0x37c] ;  /* 0x0000df00ff017b82 */ /* 0x000ff00000000800 */
[----:B------:R-:W-:Y:S01]  /*0010*/  S2UR UR4, SR_CTAID.Y ;  /* 0x00000000000479c3 */ /* 0x000fe20000002600 */
[----:B------:R-:W0:Y:S01]  /*0020*/  S2R R3, SR_TID.Z ;  /* 0x0000000000037919 */ /* 0x000e220000002300 */
[----:B------:R-:W1:Y:S01]  /*0030*/  LDCU UR6, c[0x0][0x370] ;  /* 0x00006e00ff0677ac */ /* 0x000e620008000800 */
[----:B------:R-:W2:Y:S01]  /*0040*/  S2R R5, SR_TID.Y ;  /* 0x0000000000057919 */ /* 0x000ea20000002200 */
[----:B------:R-:W3:Y:S04]  /*0050*/  LDCU UR7, c[0x0][0x374] ;  /* 0x00006e80ff0777ac */ /* 0x000ee80008000800 */
[----:B------:R-:W3:Y:S01]  /*0060*/  S2UR UR8, SR_CTAID.Z ;  /* 0x00000000000879c3 */ /* 0x000ee20000002700 */
[----:B------:R-:W4:Y:S01]  /*0070*/  S2R R9, SR_TID.X ;  /* 0x0000000000097919 */ /* 0x000f220000002100 */
[----:B------:R-:W4:Y:S01]  /*0080*/  LDCU UR9, c[0x0][0x360] ;  /* 0x00006c00ff0977ac */ /* 0x000f220008000800 */
[----:B------:R-:W2:Y:S05]  /*0090*/  LDCU UR10, c[0x0][0x364] ;  /* 0x00006c80ff0a77ac */ /* 0x000eaa0008000800 */
[----:B------:R-:W1:Y:S08]  /*00a0*/  S2UR UR5, SR_CTAID.X ;  /* 0x00000000000579c3 */ /* 0x000e700000002500 */
[----:B------:R-:W0:Y:S01]  /*00b0*/  LDC R0, c[0x0][0x368] ;  /* 0x0000da00ff007b82 */ /* 0x000e220000000800 */
[----:B---3--:R-:W-:-:S04]  /*00c0*/  UIMAD UR4, UR7, UR8, UR4 ;  /* 0x00000008070472a4 */ /* 0x008fc8000f8e0204 */
[----:B-1----:R-:W-:Y:S01]  /*00d0*/  UIMAD UR4, UR4, UR6, UR5 ;  /* 0x00000006040472a4 */ /* 0x002fe2000f8e0205 */
[----:B------:R-:W1:Y:S05]  /*00e0*/  LDCU UR5, c[0x0][0x398] ;  /* 0x00007300ff0577ac */ /* 0x000e6a0008000800 */
[----:B0-----:R-:W-:-:S04]  /*00f0*/  IMAD R0, R0, UR4, R3 ;  /* 0x0000000400007c24 */ /* 0x001fc8000f8e0203 */
[----:B--2---:R-:W-:-:S04]  /*0100*/  IMAD R0, R0, UR10, R5 ;  /* 0x0000000a00007c24 */ /* 0x004fc8000f8e0205 */
[----:B----4-:R-:W-:-:S05]  /*0110*/  IMAD R9, R0, UR9, R9 ;  /* 0x0000000900097c24 */ /* 0x010fca000f8e0209 */
[----:B-1----:R-:W-:-:S13]  /*0120*/  ISETP.GE.AND P0, PT, R9, UR5, PT ;  /* 0x0000000509007c0c */ /* 0x002fda000bf06270 */
[----:B------:R-:W-:Y:S05]  /*0130*/  @P0 EXIT ;  /* 0x000000000000094d */ /* 0x000fea0003800000 */
[----:B------:R-:W0:Y:S01]  /*0140*/  LDC.64 R2, c[0x0][0x388] ;  /* 0x0000e200ff027b82 */ /* 0x000e220000000a00 */
[----:B------:R-:W1:Y:S07]  /*0150*/  LDCU.64 UR4, c[0x0][0x358] ;  /* 0x00006b00ff0477ac */ /* 0x000e6e0008000a00 */
[----:B------:R-:W2:Y:S01]  /*0160*/  LDC.64 R4, c[0x0][0x390] ;  /* 0x0000e400ff047b82 */ /* 0x000ea20000000a00 */
[----:B0-----:R-:W-:-:S05]  /*0170*/  IMAD.WIDE R2, R9, 0x4, R2 ;  /* 0x0000000409027825 */ /* 0x001fca00078e0202 */
[----:B-1----:R-:W3:Y:S01]  /*0180*/  LDG.E R0, desc[UR4][R2.64] ;  /* 0x0000000402007981 */ /* 0x002ee2000c1e1900 */
[----:B--2---:R-:W-:-:S05]  /*0190*/  IMAD.WIDE R4, R9, 0x4, R4 ;  /* 0x0000000409047825 */ /* 0x004fca00078e0204 */
[----:B------:R-:W3:Y:S01]  /*01a0*/  LDG.E R11, desc[UR4][R4.64] ;  /* 0x00000004040b7981 */ /* 0x000ee2000c1e1900 */
[----:B------:R-:W-:Y:S01]  /*01b0*/  BSSY.RECONVERGENT B0, `(.L_x_0) ;  /* 0x0000009000007945 */ /* 0x000fe20003800200 */
[----:B---3--:R-:W-:-:S13]  /*01c0*/  ISETP.GT.AND P0, PT, R0, R11, PT ;  /* 0x0000000b0000720c */ /* 0x008fda0003f04270 */
[----:B------:R-:W-:Y:S05]  /*01d0*/  @!P0 BRA `(.L_x_1) ;  /* 0x0000000000188947 */ /* 0x000fea0003800000 */
[----:B------:R-:W0:Y:S01]  /*01e0*/  LDC.64 R6, c[0x0][0x380] ;  /* 0x0000e000ff067b82 */ /* 0x000e220000000a00 */
[----:B------:R-:W-:Y:S01]  /*01f0*/  HFMA2 R13, -RZ, RZ, 0, 5.9604644775390625e-08 ;  /* 0x00000001ff0d7431 */ /* 0x000fe200000001ff */
[----:B------:R1:W-:Y:S01]  /*0200*/  STG.E desc[UR4][R2.64], R11 ;  /* 0x0000000b02007986 */ /* 0x0003e2000c101904 */
[----:B0-----:R-:W-:-:S05]  /*0210*/  IMAD.WIDE R6, R9, 0x4, R6 ;  /* 0x0000000409067825 */ /* 0x001fca00078e0206 */
[----:B------:R1:W-:Y:S04]  /*0220*/  STG.E desc[UR4][R6.64], R13 ;  /* 0x0000000d06007986 */ /* 0x0003e8000c101904 */
[----:B------:R1:W5:Y:S02]  /*0230*/  LDG.E R0, desc[UR4][R2.64] ;  /* 0x0000000402007981 */ /* 0x000364000c1e1900 */
.L_x_1:
[----:B------:R-:W-:Y:S05]  /*0240*/  BSYNC.RECONVERGENT B0 ;  /* 0x0000000000007941 */ /* 0x000fea0003800200 */
.L_x_0:
[----:B-----5:R-:W-:Y:S01]  /*0250*/  STG.E desc[UR4][R4.64], R0 ;  /* 0x0000000004007986 */ /* 0x020fe2000c101904 */
[----:B------:R-:W-:Y:S05]  /*0260*/  EXIT ;  /* 0x000000000000794d */ /* 0x000fea0003800000 */
.L_x_2:
[----:B------:R-:W-:-:S00]  /*0270*/  BRA `(.L_x_2) ;  /* 0xfffffffc00fc7947 */ /* 0x000fc0000383ffff */
[----:B------:R-:W-:-:S00]  /*0280*/  NOP ;  /* 0x0000000000007918 */ /* 0x000fc00000000000 */
[----:B------:R-:W-:-:S00]  /*0290*/  NOP ;  /* 0x0000000000007918 */ /* 0x000fc00000000000 */
[----:B------:R-:W-:-:S00]  /*02a0*/  NOP ;  /* 0x0000000000007918 */ /* 0x000fc00000000000 */
[----:B------:R-:W-:-:S00]  /*02b0*/  NOP ;  /* 0x0000000000007918 */ /* 0x000fc00000000000 */
[----:B------:R-:W-:-:S00]  /*02c0*/  NOP ;  /* 0x0000000000007918 */ /* 0x000fc00000000000 */
[----:B------:R-:W-:-:S00]  /*02d0*/  NOP ;  /* 0x0000000000007918 */ /* 0x000fc00000000000 */
[----:B------:R-:W-:-:S00]  /*02e0*/  NOP ;  /* 0x0000000000007918 */ /* 0x000fc00000000000 */
[----:B------:R-:W-:-:S00]  /*02f0*/  NOP ;  /* 0x0000000000007918 */ /* 0x000fc00000000000 */
.L_x_8:


//--------------------- .text._Z17CUDA_SSSP_Kernel1PKiS0_S0_PiS1_S0_S1_ii --------------------------
	.section	.text._Z17CUDA_SSSP_Kernel1PKiS0_S0_PiS1_S0_S1_ii,"ax",@progbits
	.align	128
        .global         _Z17CUDA_SSSP_Kernel1PKiS0_S0_PiS1_S0_S1_ii
        .type           _Z17CUDA_SSSP_Kernel1PKiS0_S0_PiS1_S0_S1_ii,@function
        .size           _Z17CUDA_SSSP_Kernel1PKiS0_S0_PiS1_S0_S1_ii,(.L_x_9 - _Z17CUDA_SSSP_Kernel1PKiS0_S0_PiS1_S0_S1_ii)
        .other          _Z17CUDA_SSSP_Kernel1PKiS0_S0_PiS1_S0_S1_ii,@"STO_CUDA_ENTRY STV_DEFAULT"
_Z17CUDA_SSSP_Kernel1PKiS0_S0_PiS1_S0_S1_ii:
.text._Z17CUDA_SSSP_Kernel1PKiS0_S0_PiS1_S0_S1_ii:
        /* <DEDUP_REMOVED lines=21> */
[----:B------:R-:W1:Y:S01]  /*0150*/  LDCU.64 UR8, c[0x0][0x358] ;  /* 0x00006b00ff0877ac */ /* 0x000e620008000a00 */
[----:B0-----:R-:W-:-:S05]  /*0160*/  IMAD.WIDE R2, R0, 0x4, R2 ;  /* 0x0000000400027825 */ /* 0x001fca00078e0202 */
[----:B-1----:R-:W2:Y:S02]  /*0170*/  LDG.E R4, desc[UR8][R2.64] ;  /* 0x0000000802047981 */ /* 0x002ea4000c1e1900 */
[----:B--2---:R-:W-:-:S13]  /*0180*/  ISETP.NE.AND P0, PT, R4, RZ, PT ;  /* 0x000000ff0400720c */ /* 0x004fda0003f05270 */
[----:B------:R-:W-:Y:S05]  /*0190*/  @!P0 EXIT ;  /* 0x000000000000894d */ /* 0x000fea0003800000 */
[----:B------:R-:W0:Y:S01]  /*01a0*/  LDC.64 R6, c[0x0][0x380] ;  /* 0x0000e000ff067b82 */ /* 0x000e220000000a00 */
[----:B------:R-:W1:Y:S01]  /*01b0*/  LDCU UR4, c[0x0][0x3bc] ;  /* 0x00007780ff0477ac */ /* 0x000e620008000800 */
[----:B------:R-:W-:-:S04]  /*01c0*/  IADD3 R4, PT, PT, R0, 0x1, RZ ;  /* 0x0000000100047810 */ /* 0x000fc80007ffe0ff */
[----:B------:R-:W-:Y:S02]  /*01d0*/  ISETP.GE.AND P0, PT, R4, UR5, PT ;  /* 0x0000000504007c0c */ /* 0x000fe4000bf06270 */
[----:B-1----:R-:W-:Y:S01]  /*01e0*/  MOV R5, UR4 ;  /* 0x0000000400057c02 */ /* 0x002fe20008000f00 */
[----:B0-----:R-:W-:-:S10]  /*01f0*/  IMAD.WIDE R6, R0, 0x4, R6 ;  /* 0x0000000400067825 */ /* 0x001fd400078e0206 */
[----:B------:R-:W2:Y:S04]  /*0200*/  @!P0 LDG.E R5, desc[UR8][R6.64+0x4] ;  /* 0x0000040806058981 */ /* 0x000ea8000c1e1900 */
[----:B------:R-:W2:Y:S04]  /*0210*/  LDG.E R4, desc[UR8][R6.64] ;  /* 0x0000000806047981 */ /* 0x000ea8000c1e1900 */
[----:B------:R0:W-:Y:S01]  /*0220*/  STG.E desc[UR8][R2.64], RZ ;  /* 0x000000ff02007986 */ /* 0x0001e2000c101908 */
[----:B--2---:R-:W-:-:S13]  /*0230*/  ISETP.GE.AND P0, PT, R4, R5, PT ;  /* 0x000000050400720c */ /* 0x004fda0003f06270 */
[----:B0-----:R-:W-:Y:S05]  /*0240*/  @P0 EXIT ;  /* 0x000000000000094d */ /* 0x001fea0003800000 */
[----:B------:R-:W0:Y:S01]  /*0250*/  LDC.64 R2, c[0x0][0x3a8] ;  /* 0x0000ea00ff027b82 */ /* 0x000e220000000a00 */
[----:B------:R-:W-:Y:S01]  /*0260*/  IMAD.IADD R6, R5, 0x1, -R4 ;  /* 0x0000000105067824 */ /* 0x000fe200078e0a04 */
[----:B------:R-:W-:Y:S01]  /*0270*/  IADD3 R7, PT, PT, R4, -R5, RZ ;  /* 0x8000000504077210 */ /* 0x000fe20007ffe0ff */
[----:B------:R-:W-:Y:S03]  /*0280*/  BSSY.RECONVERGENT B0, `(.L_x_3) ;  /* 0x000001a000007945 */ /* 0x000fe60003800200 */
[----:B------:R-:W-:Y:S02]  /*0290*/  LOP3.LUT P1, R20, R6, 0x3, RZ, 0xc0, !PT ;  /* 0x0000000306147812 */ /* 0x000fe4000782c0ff */
[----:B------:R-:W-:Y:S01]  /*02a0*/  ISETP.GT.U32.AND P0, PT, R7, -0x4, PT ;  /* 0xfffffffc0700780c */ /* 0x000fe20003f04070 */
[----:B0-----:R-:W-:-:S10]  /*02b0*/  IMAD.WIDE R2, R0, 0x4, R2 ;  /* 0x0000000400027825 */ /* 0x001fd400078e0202 */
[----:B------:R-:W-:Y:S05]  /*02c0*/  @!P1 BRA `(.L_x_4) ;  /* 0x0000000000549947 */ /* 0x000fea0003800000 */
[----:B------:R-:W0:Y:S01]  /*02d0*/  LDC.64 R6, c[0x0][0x3b0] ;  /* 0x0000ec00ff067b82 */ /* 0x000e220000000a00 */
[----:B------:R-:W-:-:S07]  /*02e0*/  IMAD.MOV R20, RZ, RZ, -R20 ;  /* 0x000000ffff147224 */ /* 0x000fce00078e0a14 */
[----:B------:R-:W1:Y:S08]  /*02f0*/  LDC.64 R8, c[0x0][0x390] ;  /* 0x0000e400ff087b82 */ /* 0x000e700000000a00 */
[----:B------:R-:W2:Y:S02]  /*0300*/  LDC.64 R10, c[0x0][0x388] ;  /* 0x0000e200ff0a7b82 */ /* 0x000ea40000000a00 */
.L_x_5:
[C---:B--2---:R-:W-:Y:S01]  /*0310*/  IMAD.WIDE R16, R4.reuse, 0x4, R10 ;  /* 0x0000000404107825 */ /* 0x044fe200078e020a */
[----:B------:R-:W2:Y:S05]  /*0320*/  LDG.E R19, desc[UR8][R2.64] ;  /* 0x0000000802137981 */ /* 0x000eaa000c1e1900 */
[----:B------:R-:W0:Y:S01]  /*0330*/  LDG.E R17, desc[UR8][R16.64] ;  /* 0x0000000810117981 */ /* 0x000e22000c1e1900 */
[----:B-1----:R-:W-:-:S06]  /*0340*/  IMAD.WIDE R14, R4, 0x4, R8 ;  /* 0x00000004040e7825 */ /* 0x002fcc00078e0208 */
[----:B------:R-:W2:Y:S01]  /*0350*/  LDG.E R14, desc[UR8][R14.64] ;  /* 0x000000080e0e7981 */ /* 0x000ea2000c1e1900 */
[----:B0-----:R-:W-:-:S05]  /*0360*/  IMAD.WIDE R12, R17, 0x4, R6 ;  /* 0x00000004110c7825 */ /* 0x001fca00078e0206 */
[----:B------:R-:W3:Y:S01]  /*0370*/  LDG.E R18, desc[UR8][R12.64] ;  /* 0x000000080c127981 */ /* 0x000ee2000c1e1900 */
[----:B--2---:R-:W-:Y:S02]  /*0380*/  IADD3 R21, PT, PT, R19, R14, RZ ;  /* 0x0000000e13157210 */ /* 0x004fe40007ffe0ff */
[----:B------:R-:W-:Y:S01]  /*0390*/  IADD3 R20, PT, PT, R20, 0x1, RZ ;  /* 0x0000000114147810 */ /* 0x000fe20007ffe0ff */
[----:B------:R-:W-:Y:S01]  /*03a0*/  VIADD R4, R4, 0x1 ;  /* 0x0000000104047836 */ /* 0x000fe20000000000 */
[----:B---3--:R-:W-:-:S13]  /*03b0*/  ISETP.GT.AND P1, PT, R18, R21, PT ;  /* 0x000000151200720c */ /* 0x008fda0003f24270 */
[----:B------:R-:W0:Y:S01]  /*03c0*/  @P1 LDC.64 R18, c[0x0][0x398] ;  /* 0x0000e600ff121b82 */ /* 0x000e220000000a00 */
[----:B------:R3:W-:Y:S01]  /*03d0*/  @P1 STG.E desc[UR8][R12.64], R21 ;  /* 0x000000150c001986 */ /* 0x0007e2000c101908 */
[----:B0-----:R-:W-:-:S05]  /*03e0*/  @P1 IMAD.WIDE R18, R17, 0x4, R18 ;  /* 0x0000000411121825 */ /* 0x001fca00078e0212 */
[----:B------:R3:W-:Y:S01]  /*03f0*/  @P1 STG.E desc[UR8][R18.64], R0 ;  /* 0x0000000012001986 */ /* 0x0007e2000c101908 */
[----:B------:R-:W-:-:S13]  /*0400*/  ISETP.NE.AND P1, PT, R20, RZ, PT ;  /* 0x000000ff1400720c */ /* 0x000fda0003f25270 */
[----:B---3--:R-:W-:Y:S05]  /*0410*/  @P1 BRA `(.L_x_5) ;  /* 0xfffffffc00bc1947 */ /* 0x008fea000383ffff */
.L_x_4:
[----:B------:R-:W-:Y:S05]  /*0420*/  BSYNC.RECONVERGENT B0 ;  /* 0x0000000000007941 */ /* 0x000fea0003800200 */
.L_x_3:
[----:B------:R-:W-:Y:S05]  /*0430*/  @P0 EXIT ;  /* 0x000000000000094d */ /* 0x000fea0003800000 */
[----:B------:R-:W0:Y:S01]  /*0440*/  LDCU.64 UR6, c[0x0][0x388] ;  /* 0x00007100ff0677ac */ /* 0x000e220008000a00 */
[----:B------:R-:W-:Y:S01]  /*0450*/  IADD3 R5, PT, PT, R4, -R5, RZ ;  /* 0x8000000504057210 */ /* 0x000fe20007ffe0ff */
[----:B------:R-:W1:Y:S01]  /*0460*/  LDCU.64 UR4, c[0x0][0x390] ;  /* 0x00007200ff0477ac */ /* 0x000e620008000a00 */
[----:B0-----:R-:W-:Y:S02]  /*0470*/  UIADD3 UR6, UP0, UPT, UR6, 0x8, URZ ;  /* 0x0000000806067890 */ /* 0x001fe4000ff1e0ff */
[----:B-1----:R-:W-:Y:S02]  /*0480*/  UIADD3 UR4, UP1, UPT, UR4, 0x8, URZ ;  /* 0x0000000804047890 */ /* 0x002fe4000ff3e0ff */
[----:B------:R-:W-:Y:S02]  /*0490*/  UIADD3.X UR7, UPT, UPT, URZ, UR7, URZ, UP0, !UPT ;  /* 0x00000007ff077290 */ /* 0x000fe400087fe4ff */
[----:B------:R-:W-:-:S12]  /*04a0*/  UIADD3.X UR5, UPT, UPT, URZ, UR5, URZ, UP1, !UPT ;  /* 0x00000005ff057290 */ /* 0x000fd80008ffe4ff */
.L_x_6:
[----:B------:R-:W-:Y:S01]  /*04b0*/  MOV R8, UR6 ;  /* 0x0000000600087c02 */ /* 0x000fe20008000f00 */
[----:B------:R-:W-:Y:S01]  /*04c0*/  IMAD.U32 R9, RZ, RZ, UR7 ;  /* 0x00000007ff097e24 */ /* 0x000fe2000f8e00ff */
[----:B------:R-:W0:Y:S01]  /*04d0*/  LDC.64 R6, c[0x0][0x3b0] ;  /* 0x0000ec00ff067b82 */ /* 0x000e220000000a00 */
[----:B------:R-:W-:Y:S01]  /*04e0*/  MOV R10, UR4 ;  /* 0x00000004000a7c02 */ /* 0x000fe20008000f00 */
[----:B------:R-:W2:Y:S01]  /*04f0*/  LDG.E R12, desc[UR8][R2.64] ;  /* 0x00000008020c7981 */ /* 0x000ea2000c1e1900 */
[----:B------:R-:W-:-:S05]  /*0500*/  IMAD.WIDE R8, R4, 0x4, R8 ;  /* 0x0000000404087825 */ /* 0x000fca00078e0208 */
[----:B------:R-:W0:Y:S01]  /*0510*/  LDG.E R21, desc[UR8][R8.64+-0x8] ;  /* 0xfffff80808157981 */ /* 0x000e22000c1e1900 */
[----:B------:R-:W-:-:S03]  /*0520*/  MOV R11, UR5 ;  /* 0x00000005000b7c02 */ /* 0x000fc60008000f00 */
[----:B------:R-:W-:-:S05]  /*0530*/  IMAD.WIDE R10, R4, 0x4, R10 ;  /* 0x00000004040a7825 */ /* 0x000fca00078e020a */
[----:B------:R-:W2:Y:S01]  /*0540*/  LDG.E R17, desc[UR8][R10.64+-0x8] ;  /* 0xfffff8080a117981 */ /* 0x000ea2000c1e1900 */
[----:B0-----:R-:W-:-:S05]  /*0550*/  IMAD.WIDE R14, R21, 0x4, R6 ;  /* 0x00000004150e7825 */ /* 0x001fca00078e0206 */
[----:B------:R-:W3:Y:S01]  /*0560*/  LDG.E R13, desc[UR8][R14.64] ;  /* 0x000000080e0d7981 */ /* 0x000ee2000c1e1900 */
[----:B--2---:R-:W-:-:S05]  /*0570*/  IMAD.IADD R22, R12, 0x1, R17 ;  /* 0x000000010c167824 */ /* 0x004fca00078e0211 */
[----:B---3--:R-:W-:-:S13]  /*0580*/  ISETP.GT.AND P0, PT, R13, R22, PT ;  /* 0x000000160d00720c */ /* 0x008fda0003f04270 */
[----:B------:R-:W0:Y:S01]  /*0590*/  @P0 LDC.64 R18, c[0x0][0x398] ;  /* 0x0000e600ff120b82 */ /* 0x000e220000000a00 */
[----:B------:R-:W-:Y:S01]  /*05a0*/  @P0 STG.E desc[UR8][R14.64], R22 ;  /* 0x000000160e000986 */ /* 0x000fe2000c101908 */
[----:B0-----:R-:W-:-:S05]  /*05b0*/  @P0 IMAD.WIDE R18, R21, 0x4, R18 ;  /* 0x0000000415120825 */ /* 0x001fca00078e0212 */
[----:B------:R0:W-:Y:S04]  /*05c0*/  @P0 STG.E desc[UR8][R18.64], R0 ;  /* 0x0000000012000986 */ /* 0x0001e8000c101908 */
[----:B------:R-:W2:Y:S04]  /*05d0*/  LDG.E R23, desc[UR8][R8.64+-0x4] ;  /* 0xfffffc0808177981 */ /* 0x000ea8000c1e1900 */
[----:B------:R-:W3:Y:S04]  /*05e0*/  @P0 LDG.E R12, desc[UR8][R2.64] ;  /* 0x00000008020c0981 */ /* 0x000ee8000c1e1900 */
[----:B------:R-:W3:Y:S01]  /*05f0*/  LDG.E R21, desc[UR8][R10.64+-0x4] ;  /* 0xfffffc080a157981 */ /* 0x000ee2000c1e1900 */
[----:B--2---:R-:W-:-:S05]  /*0600*/  IMAD.WIDE R16, R23, 0x4, R6 ;  /* 0x0000000417107825 */ /* 0x004fca00078e0206 */
[----:B------:R-:W2:Y:S01]  /*0610*/  LDG.E R13, desc[UR8][R16.64] ;  /* 0x00000008100d7981 */ /* 0x000ea2000c1e1900 */
[----:B---3--:R-:W-:-:S04]  /*0620*/  IADD3 R24, PT, PT, R12, R21, RZ ;  /* 0x000000150c187210 */ /* 0x008fc80007ffe0ff */
[----:B--2---:R-:W-:-:S13]  /*0630*/  ISETP.GT.AND P0, PT, R13, R24, PT ;  /* 0x000000180d00720c */ /* 0x004fda0003f04270 */
[----:B------:R-:W1:Y:S01]  /*0640*/  @P0 LDC.64 R20, c[0x0][0x398] ;  /* 0x0000e600ff140b82 */ /* 0x000e620000000a00 */
[----:B------:R2:W-:Y:S01]  /*0650*/  @P0 STG.E desc[UR8][R16.64], R24 ;  /* 0x0000001810000986 */ /* 0x0005e2000c101908 */
[----:B-1----:R-:W-:-:S05]  /*0660*/  @P0 IMAD.WIDE R20, R23, 0x4, R20 ;  /* 0x0000000417140825 */ /* 0x002fca00078e0214 */
[----:B------:R1:W-:Y:S04]  /*0670*/  @P0 STG.E desc[UR8][R20.64], R0 ;  /* 0x0000000014000986 */ /* 0x0003e8000c101908 */
[----:B------:R-:W3:Y:S04]  /*0680*/  LDG.E R23, desc[UR8][R8.64] ;  /* 0x0000000808177981 */ /* 0x000ee8000c1e1900 */
[----:B------:R-:W4:Y:S04]  /*0690*/  @P0 LDG.E R12, desc[UR8][R2.64] ;  /* 0x00000008020c0981 */ /* 0x000f28000c1e1900 */
[----:B0-----:R-:W4:Y:S01]  /*06a0*/  LDG.E R19, desc[UR8][R10.64] ;  /* 0x000000080a137981 */ /* 0x001f22000c1e1900 */
[----:B---3--:R-:W-:-:S05]  /*06b0*/  IMAD.WIDE R14, R23, 0x4, R6 ;  /* 0x00000004170e7825 */ /* 0x008fca00078e0206 */
[----:B------:R-:W3:Y:S01]  /*06c0*/  LDG.E R13, desc[UR8][R14.64] ;  /* 0x000000080e0d7981 */ /* 0x000ee2000c1e1900 */
[----:B----4-:R-:W-:-:S04]  /*06d0*/  IADD3 R22, PT, PT, R12, R19, RZ ;  /* 0x000000130c167210 */ /* 0x010fc80007ffe0ff */
[----:B---3--:R-:W-:-:S13]  /*06e0*/  ISETP.GT.AND P0, PT, R13, R22, PT ;  /* 0x000000160d00720c */ /* 0x008fda0003f04270 */
[----:B------:R-:W0:Y:S01]  /*06f0*/  @P0 LDC.64 R18, c[0x0][0x398] ;  /* 0x0000e600ff120b82 */ /* 0x000e220000000a00 */
[----:B------:R1:W-:Y:S01]  /*0700*/  @P0 STG.E desc[UR8][R14.64], R22 ;  /* 0x000000160e000986 */ /* 0x0003e2000c101908 */
[----:B0-----:R-:W-:-:S05]  /*0710*/  @P0 IMAD.WIDE R18, R23, 0x4, R18 ;  /* 0x0000000417120825 */ /* 0x001fca00078e0212 */
[----:B------:R1:W-:Y:S04]  /*0720*/  @P0 STG.E desc[UR8][R18.64], R0 ;  /* 0x0000000012000986 */ /* 0x0003e8000c101908 */
[----:B------:R-:W2:Y:S04]  /*0730*/  LDG.E R9, desc[UR8][R8.64+0x4] ;  /* 0x0000040808097981 */ /* 0x000ea8000c1e1900 */
[----:B------:R-:W3:Y:S04]  /*0740*/  LDG.E R13, desc[UR8][R10.64+0x4] ;  /* 0x000004080a0d7981 */ /* 0x000ee8000c1e1900 */
[----:B------:R-:W3:Y:S01]  /*0750*/  @P0 LDG.E R12, desc[UR8][R2.64] ;  /* 0x00000008020c0981 */ /* 0x000ee2000c1e1900 */
[----:B--2---:R-:W-:-:S05]  /*0760*/  IMAD.WIDE R16, R9, 0x4, R6 ;  /* 0x0000000409107825 */ /* 0x004fca00078e0206 */
[----:B------:R-:W2:Y:S01]  /*0770*/  LDG.E R6, desc[UR8][R16.64] ;  /* 0x0000000810067981 */ /* 0x000ea2000c1e1900 */
[----:B---3--:R-:W-:Y:S01]  /*0780*/  IMAD.IADD R13, R13, 0x1, R12 ;  /* 0x000000010d0d7824 */ /* 0x008fe200078e020c */
[----:B------:R-:W-:Y:S02]  /*0790*/  IADD3 R5, PT, PT, R5, 0x4, RZ ;  /* 0x0000000405057810 */ /* 0x000fe40007ffe0ff */
[----:B------:R-:W-:Y:S02]  /*07a0*/  IADD3 R4, PT, PT, R4, 0x4, RZ ;  /* 0x0000000404047810 */ /* 0x000fe40007ffe0ff */
[----:B--2---:R-:W-:-:S13]  /*07b0*/  ISETP.GT.AND P0, PT, R6, R13, PT ;  /* 0x0000000d0600720c */ /* 0x004fda0003f04270 */
[----:B------:R-:W0:Y:S01]  /*07c0*/  @P0 LDC.64 R6, c[0x0][0x398] ;  /* 0x0000e600ff060b82 */ /* 0x000e220000000a00 */
[----:B------:R1:W-:Y:S01]  /*07d0*/  @P0 STG.E desc[UR8][R16.64], R13 ;  /* 0x0000000d10000986 */ /* 0x0003e2000c101908 */
[----:B0-----:R-:W-:-:S05]  /*07e0*/  @P0 IMAD.WIDE R6, R9, 0x4, R6 ;  /* 0x0000000409060825 */ /* 0x001fca00078e0206 */
[----:B------:R1:W-:Y:S01]  /*07f0*/  @P0 STG.E desc[UR8][R6.64], R0 ;  /* 0x0000000006000986 */ /* 0x0003e2000c101908 */
[----:B------:R-:W-:-:S13]  /*0800*/  ISETP.NE.AND P0, PT, R5, RZ, PT ;  /* 0x000000ff0500720c */ /* 0x000fda0003f05270 */
[----:B-1----:R-:W-:Y:S05]  /*0810*/  @P0 BRA `(.L_x_6) ;  /* 0xfffffffc00240947 */ /* 0x002fea000383ffff */
[----:B------:R-:W-:Y:S05]  /*0820*/  EXIT ;  /* 0x000000000000794d */ /* 0x000fea0003800000 */
.L_x_7:
        /* <DEDUP_REMOVED lines=13> */
.L_x_9:


//--------------------- .nv.shared.reserved.0     --------------------------
	.section	.nv.shared.reserved.0,"aw",@nobits
	.weak		__nv_reservedSMEM_offset_0_alias
	.size		__nv_reservedSMEM_offset_0_alias, 0, 64
	.other		__nv_reservedSMEM_offset_0_alias,@"STO_CUDA_RESERVED_SHARED STV_DEFAULT"
__nv_reservedSMEM_offset_0_alias:
	.zero		0
	.zero		64


//--------------------- .nv.constant0._Z17CUDA_SSSP_Kernel2PiS_S_i --------------------------
	.section	.nv.constant0._Z17CUDA_SSSP_Kernel2PiS_S_i,"a",@progbits
	.sectionflags	@""
	.align	4
.nv.constant0._Z17CUDA_SSSP_Kernel2PiS_S_i:
	.zero		924


//--------------------- .nv.constant0._Z17CUDA_SSSP_Kernel1PKiS0_S0_PiS1_S0_S1_ii --------------------------
	.section	.nv.constant0._Z17CUDA_SSSP_Kernel1PKiS0_S0_PiS1_S0_S1_ii,"a",@progbits
	.sectionflags	@""
	.align	4
.nv.constant0._Z17CUDA_SSSP_Kernel1PKiS0_S0_PiS1_S0_S1_ii:
	.zero		960


//--------------------- SYMBOLS --------------------------

	.type		.nv.reservedSmem.offset0,@object
	.size		.nv.reservedSmem.offset0,0x4
